	.headerflags	@"EF_CUDA_TEXMODE_UNIFIED EF_CUDA_64BIT_ADDRESS EF_CUDA_ACCELERATORS EF_CUDA_SM90 EF_CUDA_VIRTUAL_SM(EF_CUDA_SM90)"
	.elftype	@"ET_EXEC"


//--------------------- .nv.info                  --------------------------
	.section	.nv.info,"",@"SHT_CUDA_INFO"
	.align	4


	//----- nvinfo : EIATTR_REGCOUNT
	.align		4
        /*0000*/ 	.byte	0x04, 0x2f
        /*0002*/ 	.short	(.L_3 - .L_2)
	.align		4
.L_2:
        /*0004*/ 	.word	index@(triton_poi_fused__native_batch_norm_legit_no_training_add_convolution_relu_32)
        /*0008*/ 	.word	0x00000020


	//----- nvinfo : EIATTR_MIN_STACK_SIZE
	.align		4
.L_3:
        /*000c*/ 	.byte	0x04, 0x12
        /*000e*/ 	.short	(.L_5 - .L_4)
	.align		4
.L_4:
        /*0010*/ 	.word	index@(triton_poi_fused__native_batch_norm_legit_no_training_add_convolution_relu_32)
        /*0014*/ 	.word	0x00000000


	//----- nvinfo : EIATTR_FRAME_SIZE
	.align		4
.L_5:
        /*0018*/ 	.byte	0x04, 0x11
        /*001a*/ 	.short	(.L_7 - .L_6)
	.align		4
.L_6:
        /*001c*/ 	.word	index@(triton_poi_fused__native_batch_norm_legit_no_training_add_convolution_relu_32)
        /*0020*/ 	.word	0x00000000


	//----- nvinfo : EIATTR_MIN_STACK_SIZE
	.align		4
.L_7:
        /*0024*/ 	.byte	0x04, 0x12
        /*0026*/ 	.short	(.L_9 - .L_8)
	.align		4
.L_8:
        /*0028*/ 	.word	index@(triton_poi_fused__native_batch_norm_legit_no_training_add_convolution_relu_32)
        /*002c*/ 	.word	0x00000000
.L_9:


//--------------------- .nv.info.triton_poi_fused__native_batch_norm_legit_no_training_add_convolution_relu_32 --------------------------
	.section	.nv.info.triton_poi_fused__native_batch_norm_legit_no_training_add_convolution_relu_32,"",@"SHT_CUDA_INFO"
	.sectionflags	@""
	.align	4


	//----- nvinfo : EIATTR_CUDA_API_VERSION
	.align		4
        /*0000*/ 	.byte	0x04, 0x37
        /*0002*/ 	.short	(.L_11 - .L_10)
.L_10:
        /*0004*/ 	.word	0x0000007c


	//----- nvinfo : EIATTR_KPARAM_INFO
	.align		4
.L_11:
        /*0008*/ 	.byte	0x04, 0x17
        /*000a*/ 	.short	(.L_13 - .L_12)
.L_12:
        /*000c*/ 	.word	0x00000000
        /*0010*/ 	.short	0x000d
        /*0012*/ 	.short	0x0068
        /*0014*/ 	.byte	0x00, 0xf0, 0x11, 0x00


	//----- nvinfo : EIATTR_KPARAM_INFO
	.align		4
.L_13:
        /*0018*/ 	.byte	0x04, 0x17
        /*001a*/ 	.short	(.L_15 - .L_14)
.L_14:
        /*001c*/ 	.word	0x00000000
        /*0020*/ 	.short	0x000c
        /*0022*/ 	.short	0x0060
        /*0024*/ 	.byte	0x00, 0xf4, 0x21, 0x00


	//----- nvinfo : EIATTR_KPARAM_INFO
	.align		4
.L_15:
        /*0028*/ 	.byte	0x04, 0x17
        /*002a*/ 	.short	(.L_17 - .L_16)
.L_16:
        /*002c*/ 	.word	0x00000000
        /*0030*/ 	.short	0x000b
        /*0032*/ 	.short	0x0058
        /*0034*/ 	.byte	0x00, 0xf4, 0x21, 0x00


	//----- nvinfo : EIATTR_KPARAM_INFO
	.align		4
.L_17:
        /*0038*/ 	.byte	0x04, 0x17
        /*003a*/ 	.short	(.L_19 - .L_18)
.L_18:
        /*003c*/ 	.word	0x00000000
        /*0040*/ 	.short	0x000a
        /*0042*/ 	.short	0x0050
        /*0044*/ 	.byte	0x00, 0xf4, 0x21, 0x00


	//----- nvinfo : EIATTR_KPARAM_INFO
	.align		4
.L_19:
        /*0048*/ 	.byte	0x04, 0x17
        /*004a*/ 	.short	(.L_21 - .L_20)
.L_20:
        /*004c*/ 	.word	0x00000000
        /*0050*/ 	.short	0x0009
        /*0052*/ 	.short	0x0048
        /*0054*/ 	.byte	0x00, 0xf4, 0x21, 0x00


	//----- nvinfo : EIATTR_KPARAM_INFO
	.align		4
.L_21:
        /*0058*/ 	.byte	0x04, 0x17
        /*005a*/ 	.short	(.L_23 - .L_22)
.L_22:
        /*005c*/ 	.word	0x00000000
        /*0060*/ 	.short	0x0008
        /*0062*/ 	.short	0x0040
        /*0064*/ 	.byte	0x00, 0xf4, 0x21, 0x00


	//----- nvinfo : EIATTR_KPARAM_INFO
	.align		4
.L_23:
        /*0068*/ 	.byte	0x04, 0x17
        /*006a*/ 	.short	(.L_25 - .L_24)
.L_24:
        /*006c*/ 	.word	0x00000000
        /*0070*/ 	.short	0x0007
        /*0072*/ 	.short	0x0038
        /*0074*/ 	.byte	0x00, 0xf4, 0x21, 0x00


	//----- nvinfo : EIATTR_KPARAM_INFO
	.align		4
.L_25:
        /*0078*/ 	.byte	0x04, 0x17
        /*007a*/ 	.short	(.L_27 - .L_26)
.L_26:
        /*007c*/ 	.word	0x00000000
        /*0080*/ 	.short	0x0006
        /*0082*/ 	.short	0x0030
        /*0084*/ 	.byte	0x00, 0xf4, 0x21, 0x00


	//----- nvinfo : EIATTR_KPARAM_INFO
	.align		4
.L_27:
        /*0088*/ 	.byte	0x04, 0x17
        /*008a*/ 	.short	(.L_29 - .L_28)
.L_28:
        /*008c*/ 	.word	0x00000000
        /*0090*/ 	.short	0x0005
        /*0092*/ 	.short	0x0028
        /*0094*/ 	.byte	0x00, 0xf4, 0x21, 0x00


	//----- nvinfo : EIATTR_KPARAM_INFO
	.align		4
.L_29:
        /*0098*/ 	.byte	0x04, 0x17
        /*009a*/ 	.short	(.L_31 - .L_30)
.L_30:
        /*009c*/ 	.word	0x00000000
        /*00a0*/ 	.short	0x0004
        /*00a2*/ 	.short	0x0020
        /*00a4*/ 	.byte	0x00, 0xf4, 0x21, 0x00


	//----- nvinfo : EIATTR_KPARAM_INFO
	.align		4
.L_31:
        /*00a8*/ 	.byte	0x04, 0x17
        /*00aa*/ 	.short	(.L_33 - .L_32)
.L_32:
        /*00ac*/ 	.word	0x00000000
        /*00b0*/ 	.short	0x0003
        /*00b2*/ 	.short	0x0018
        /*00b4*/ 	.byte	0x00, 0xf4, 0x21, 0x00


	//----- nvinfo : EIATTR_KPARAM_INFO
	.align		4
.L_33:
        /*00b8*/ 	.byte	0x04, 0x17
        /*00ba*/ 	.short	(.L_35 - .L_34)
.L_34:
        /*00bc*/ 	.word	0x00000000
        /*00c0*/ 	.short	0x0002
        /*00c2*/ 	.short	0x0010
        /*00c4*/ 	.byte	0x00, 0xf4, 0x21, 0x00


	//----- nvinfo : EIATTR_KPARAM_INFO
	.align		4
.L_35:
        /*00c8*/ 	.byte	0x04, 0x17
        /*00ca*/ 	.short	(.L_37 - .L_36)
.L_36:
        /*00cc*/ 	.word	0x00000000
        /*00d0*/ 	.short	0x0001
        /*00d2*/ 	.short	0x0008
        /*00d4*/ 	.byte	0x00, 0xf4, 0x21, 0x00


	//----- nvinfo : EIATTR_KPARAM_INFO
	.align		4
.L_37:
        /*00d8*/ 	.byte	0x04, 0x17
        /*00da*/ 	.short	(.L_39 - .L_38)
.L_38:
        /*00dc*/ 	.word	0x00000000
        /*00e0*/ 	.short	0x0000
        /*00e2*/ 	.short	0x0000
        /*00e4*/ 	.byte	0x00, 0xf4, 0x21, 0x00


	//----- nvinfo : EIATTR_SPARSE_MMA_MASK
	.align		4
.L_39:
        /*00e8*/ 	.byte	0x03, 0x50
        /*00ea*/ 	.short	0x0000


	//----- nvinfo : EIATTR_MAXREG_COUNT
	.align		4
        /*00ec*/ 	.byte	0x03, 0x1b
        /*00ee*/ 	.short	0x00ff


	//----- nvinfo : EIATTR_EXIT_INSTR_OFFSETS
	.align		4
        /*00f0*/ 	.byte	0x04, 0x1c
        /*00f2*/ 	.short	(.L_41 - .L_40)


	//   ....[0]....
.L_40:
        /*00f4*/ 	.word	0x00000620


	//----- nvinfo : EIATTR_REQNTID
	.align		4
.L_41:
        /*00f8*/ 	.byte	0x04, 0x10
        /*00fa*/ 	.short	(.L_43 - .L_42)
.L_42:
        /*00fc*/ 	.word	0x00000100
        /*0100*/ 	.word	0x00000001
        /*0104*/ 	.word	0x00000001


	//----- nvinfo : EIATTR_CBANK_PARAM_SIZE
	.align		4
.L_43:
        /*0108*/ 	.byte	0x03, 0x19
        /*010a*/ 	.short	0x006c


	//----- nvinfo : EIATTR_PARAM_CBANK
	.align		4
        /*010c*/ 	.byte	0x04, 0x0a
        /*010e*/ 	.short	(.L_45 - .L_44)
	.align		4
.L_44:
        /*0110*/ 	.word	index@(.nv.constant0.triton_poi_fused__native_batch_norm_legit_no_training_add_convolution_relu_32)
        /*0114*/ 	.short	0x0210
        /*0116*/ 	.short	0x006c


	//----- nvinfo : EIATTR_SW_WAR
	.align		4
.L_45:
        /*0118*/ 	.byte	0x04, 0x36
        /*011a*/ 	.short	(.L_47 - .L_46)
.L_46:
        /*011c*/ 	.word	0x00000008
.L_47:


//--------------------- .nv.callgraph             --------------------------
	.section	.nv.callgraph,"",@"SHT_CUDA_CALLGRAPH"
	.align	4
	.sectionentsize	8
	.align		4
        /*0000*/ 	.word	0x00000000
	.align		4
        /*0004*/ 	.word	0xffffffff
	.align		4
        /*0008*/ 	.word	0x00000000
	.align		4
        /*000c*/ 	.word	0xfffffffe
	.align		4
        /*0010*/ 	.word	0x00000000
	.align		4
        /*0014*/ 	.word	0xfffffffd
	.align		4
        /*0018*/ 	.word	0x00000000
	.align		4
        /*001c*/ 	.word	0xfffffffc


//--------------------- .nv.constant4             --------------------------
	.section	.nv.constant4,"a",@progbits
	.align	8
	.align		8
.nv.constant4:
        /*0000*/ 	.dword	_$_str
	.align		8
        /*0008*/ 	.dword	_$_str_$_2


//--------------------- .text.triton_poi_fused__native_batch_norm_legit_no_training_add_convolution_relu_32 --------------------------
	.section	.text.triton_poi_fused__native_batch_norm_legit_no_training_add_convolution_relu_32,"ax",@progbits
	.align	128
        .global         triton_poi_fused__native_batch_norm_legit_no_training_add_convolution_relu_32
        .type           triton_poi_fused__native_batch_norm_legit_no_training_add_convolution_relu_32,@function
        .size           triton_poi_fused__native_batch_norm_legit_no_training_add_convolution_relu_32,(.L_x_1 - triton_poi_fused__native_batch_norm_legit_no_training_add_convolution_relu_32)
        .other          triton_poi_fused__native_batch_norm_legit_no_training_add_convolution_relu_32,@"STO_CUDA_ENTRY STV_DEFAULT"
triton_poi_fused__native_batch_norm_legit_no_training_add_convolution_relu_32:
.text.triton_poi_fused__native_batch_norm_legit_no_training_add_convolution_relu_32:
[----:B------:R-:W-:Y:S01]  /*0000*/  LDC R1, c[0x0][0x28] ;  /* 0x00000a00ff017b82 */ /* 0x000fe20000000800 */
[----:B------:R-:W1:Y:S07]  /*0010*/  S2R R0, SR_TID.X ;  /* 0x0000000000007919 */ /* 0x000e6e0000002100 */
[----:B------:R-:W2:Y:S01]  /*0020*/  LDC.64 R2, c[0x0][0x240] ;  /* 0x00009000ff027b82 */ /* 0x000ea20000000a00 */
[----:B------:R-:W-:Y:S01]  /*0030*/  ULDC.64 UR4, c[0x0][0x208] ;  /* 0x0000820000047ab9 */ /* 0x000fe20000000a00 */
[----:B------:R-:W3:Y:S06]  /*0040*/  S2R R5, SR_CTAID.X ;  /* 0x0000000000057919 */ /* 0x000eec0000002500 */
[----:B------:R-:W4:Y:S08]  /*0050*/  LDC.64 R6, c[0x0][0x260] ;  /* 0x00009800ff067b82 */ /* 0x000f300000000a00 */
[----:B------:R-:W5:Y:S08]  /*0060*/  LDC.64 R16, c[0x0][0x228] ;  /* 0x00008a00ff107b82 */ /* 0x000f700000000a00 */
[----:B------:R-:W5:Y:S01]  /*0070*/  LDC.64 R20, c[0x0][0x238] ;  /* 0x00008e00ff147b82 */ /* 0x000f620000000a00 */
[----:B-1----:R-:W-:-:S07]  /*0080*/  SHF.L.U32 R0, R0, 0x1, RZ ;  /* 0x0000000100007819 */ /* 0x002fce00000006ff */
[----:B------:R-:W1:Y:S01]  /*0090*/  LDC.64 R14, c[0x0][0x210] ;  /* 0x00008400ff0e7b82 */ /* 0x000e620000000a00 */
[----:B---3--:R-:W-:Y:S02]  /*00a0*/  SHF.R.S32.HI R4, RZ, 0x16, R5 ;  /* 0x00000016ff047819 */ /* 0x008fe40000011405 */
[----:B------:R-:W-:Y:S02]  /*00b0*/  LOP3.LUT R0, R0, 0x1fe, RZ, 0xc0, !PT ;  /* 0x000001fe00007812 */ /* 0x000fe400078ec0ff */
[----:B------:R-:W-:-:S03]  /*00c0*/  SGXT R4, R4, 0x1 ;  /* 0x000000010404781a */ /* 0x000fc60000000200 */
[----:B------:R-:W3:Y:S01]  /*00d0*/  LDC.64 R28, c[0x0][0x230] ;  /* 0x00008c00ff1c7b82 */ /* 0x000ee20000000a00 */
[----:B------:R-:W-:-:S04]  /*00e0*/  LEA R5, R5, R0, 0x9 ;  /* 0x0000000005057211 */ /* 0x000fc800078e48ff */
[----:B------:R-:W-:-:S03]  /*00f0*/  LEA.HI R4, R4, R5, RZ, 0x8 ;  /* 0x0000000504047211 */ /* 0x000fc600078f40ff */
[----:B------:R-:W3:Y:S01]  /*0100*/  LDC.64 R18, c[0x0][0x218] ;  /* 0x00008600ff127b82 */ /* 0x000ee20000000a00 */
[----:B------:R-:W-:-:S04]  /*0110*/  SHF.R.S32.HI R4, RZ, 0x8, R4 ;  /* 0x00000008ff047819 */ /* 0x000fc80000011404 */
[----:B------:R-:W-:-:S03]  /*0120*/  LEA.HI R0, R4, R4, RZ, 0x7 ;  /* 0x0000000404007211 */ /* 0x000fc600078f38ff */
[----:B------:R-:W3:Y:S01]  /*0130*/  LDC.64 R26, c[0x0][0x258] ;  /* 0x00009600ff1a7b82 */ /* 0x000ee20000000a00 */
[----:B------:R-:W-:-:S04]  /*0140*/  LOP3.LUT R25, R0, 0xffffff80, RZ, 0xc0, !PT ;  /* 0xffffff8000197812 */ /* 0x000fc800078ec0ff */
[----:B------:R-:W-:-:S03]  /*0150*/  IADD3 R25, R4, -R25, RZ ;  /* 0x8000001904197210 */ /* 0x000fc60007ffe0ff */
[----:B------:R-:W3:Y:S02]  /*0160*/  LDC.64 R22, c[0x0][0x248] ;  /* 0x00009200ff167b82 */ /* 0x000ee40000000a00 */
[----:B--2---:R-:W-:-:S04]  /*0170*/  IMAD.WIDE R2, R25, 0x4, R2 ;  /* 0x0000000419027825 */ /* 0x004fc800078e0202 */
[C---:B----4-:R-:W-:Y:S02]  /*0180*/  IMAD.WIDE R6, R25.reuse, 0x4, R6 ;  /* 0x0000000419067825 */ /* 0x050fe400078e0206 */
[----:B------:R-:W2:Y:S01]  /*0190*/  LDG.E.EL R2, desc[UR4][R2.64] ;  /* 0x0000000402027981 */ /* 0x000ea2000c2e1900 */
[----:B------:R-:W4:Y:S03]  /*01a0*/  LDC.64 R10, c[0x0][0x268] ;  /* 0x00009a00ff0a7b82 */ /* 0x000f260000000a00 */
[----:B------:R-:W2:Y:S01]  /*01b0*/  LDG.E.EL R6, desc[UR4][R6.64] ;  /* 0x0000000406067981 */ /* 0x000ea2000c2e1900 */
[----:B-----5:R-:W-:-:S04]  /*01c0*/  IMAD.WIDE R16, R25, 0x4, R16 ;  /* 0x0000000419107825 */ /* 0x020fc800078e0210 */
[----:B------:R-:W5:Y:S08]  /*01d0*/  LDC.64 R12, c[0x0][0x270] ;  /* 0x00009c00ff0c7b82 */ /* 0x000f700000000a00 */
[----:B------:R-:W5:Y:S01]  /*01e0*/  LDC.64 R8, c[0x0][0x250] ;  /* 0x00009400ff087b82 */ /* 0x000f620000000a00 */
[----:B0-----:R-:W-:Y:S01]  /*01f0*/  IMAD.WIDE R20, R25, 0x4, R20 ;  /* 0x0000000419147825 */ /* 0x001fe200078e0214 */
[----:B------:R-:W2:Y:S03]  /*0200*/  LDG.E.EL R4, desc[UR4][R16.64] ;  /* 0x0000000410047981 */ /* 0x000ea6000c2e1900 */
[----:B-1----:R-:W-:Y:S01]  /*0210*/  IMAD.WIDE R14, R5, 0x4, R14 ;  /* 0x00000004050e7825 */ /* 0x002fe200078e020e */
[----:B------:R-:W2:Y:S03]  /*0220*/  LDG.E.EL R7, desc[UR4][R20.64] ;  /* 0x0000000414077981 */ /* 0x000ea6000c2e1900 */
[----:B---3--:R-:W-:Y:S01]  /*0230*/  IMAD.WIDE R28, R25, 0x4, R28 ;  /* 0x00000004191c7825 */ /* 0x008fe200078e021c */
[----:B------:R-:W3:Y:S03]  /*0240*/  LDG.E.64 R16, desc[UR4][R14.64] ;  /* 0x000000040e107981 */ /* 0x000ee6000c1e1b00 */
[----:B------:R-:W-:Y:S01]  /*0250*/  IMAD.WIDE R18, R5, 0x4, R18 ;  /* 0x0000000405127825 */ /* 0x000fe200078e0212 */
[----:B------:R-:W3:Y:S03]  /*0260*/  LDG.E.EL R3, desc[UR4][R28.64] ;  /* 0x000000041c037981 */ /* 0x000ee6000c2e1900 */
[C---:B------:R-:W-:Y:S01]  /*0270*/  IMAD.WIDE R26, R25.reuse, 0x4, R26 ;  /* 0x00000004191a7825 */ /* 0x040fe200078e021a */
[----:B------:R-:W3:Y:S03]  /*0280*/  LDG.E.64 R20, desc[UR4][R18.64] ;  /* 0x0000000412147981 */ /* 0x000ee6000c1e1b00 */
[C---:B------:R-:W-:Y:S01]  /*0290*/  IMAD.WIDE R22, R25.reuse, 0x4, R22 ;  /* 0x0000000419167825 */ /* 0x040fe200078e0216 */
[----:B------:R-:W3:Y:S03]  /*02a0*/  LDG.E.EL R0, desc[UR4][R26.64] ;  /* 0x000000041a007981 */ /* 0x000ee6000c2e1900 */
[----:B----4-:R-:W-:-:S02]  /*02b0*/  IMAD.WIDE R10, R25, 0x4, R10 ;  /* 0x00000004190a7825 */ /* 0x010fc400078e020a */
[----:B------:R0:W4:Y:S02]  /*02c0*/  LDG.E.EL R22, desc[UR4][R22.64] ;  /* 0x0000000416167981 */ /* 0x000124000c2e1900 */
[C---:B-----5:R-:W-:Y:S02]  /*02d0*/  IMAD.WIDE R12, R25.reuse, 0x4, R12 ;  /* 0x00000004190c7825 */ /* 0x060fe400078e020c */
[----:B------:R-:W5:Y:S02]  /*02e0*/  LDG.E.EL R10, desc[UR4][R10.64] ;  /* 0x000000040a0a7981 */ /* 0x000f64000c2e1900 */
[----:B------:R-:W-:Y:S02]  /*02f0*/  IMAD.WIDE R8, R25, 0x4, R8 ;  /* 0x0000000419087825 */ /* 0x000fe400078e0208 */
[----:B------:R-:W5:Y:S04]  /*0300*/  LDG.E.EL R13, desc[UR4][R12.64] ;  /* 0x000000040c0d7981 */ /* 0x000f68000c2e1900 */
[----:B------:R1:W4:Y:S01]  /*0310*/  LDG.E.EL R25, desc[UR4][R8.64] ;  /* 0x0000000408197981 */ /* 0x000322000c2e1900 */
[----:B0-----:R-:W-:Y:S01]  /*0320*/  HFMA2.MMA R23, -RZ, RZ, 1.625, 0 ;  /* 0x3e800000ff177435 */ /* 0x001fe200000001ff */
[----:B-1----:R-:W0:Y:S02]  /*0330*/  LDC.64 R8, c[0x0][0x220] ;  /* 0x00008800ff087b82 */ /* 0x002e240000000a00 */
[----:B0-----:R-:W-:-:S04]  /*0340*/  IMAD.WIDE R8, R5, 0x4, R8 ;  /* 0x0000000405087825 */ /* 0x001fc800078e0208 */
[----:B--2---:R-:W-:Y:S01]  /*0350*/  FADD R2, R2, 9.9999997473787516356e-06 ;  /* 0x3727c5ac02027421 */ /* 0x004fe20000000000 */
[----:B------:R-:W-:-:S03]  /*0360*/  FADD R6, R6, 9.9999997473787516356e-06 ;  /* 0x3727c5ac06067421 */ /* 0x000fc60000000000 */
[----:B------:R-:W0:Y:S08]  /*0370*/  MUFU.SQRT R24, R2 ;  /* 0x0000000200187308 */ /* 0x000e300000002000 */
[----:B------:R-:W1:Y:S01]  /*0380*/  MUFU.SQRT R26, R6 ;  /* 0x00000006001a7308 */ /* 0x000e620000002000 */
[C---:B0-----:R-:W-:Y:S02]  /*0390*/  FSETP.GT.AND P0, PT, R24.reuse, 8.50705917302346158658e+37, PT ;  /* 0x7e8000001800780b */ /* 0x041fe40003f04000 */
[----:B------:R-:W-:-:S02]  /*03a0*/  FSETP.GEU.AND P2, PT, R24, 1.175494350822287508e-38, PT ;  /* 0x008000001800780b */ /* 0x000fc40003f4e000 */
[C---:B-1----:R-:W-:Y:S02]  /*03b0*/  FSETP.GT.AND P1, PT, R26.reuse, 8.50705917302346158658e+37, PT ;  /* 0x7e8000001a00780b */ /* 0x042fe40003f24000 */
[----:B------:R-:W-:-:S07]  /*03c0*/  FSETP.GEU.AND P3, PT, R26, 1.175494350822287508e-38, PT ;  /* 0x008000001a00780b */ /* 0x000fce0003f6e000 */
[----:B------:R-:W-:-:S04]  /*03d0*/  @P0 FMUL R24, R24, 0.25 ;  /* 0x3e80000018180820 */ /* 0x000fc80000400000 */
[----:B------:R-:W-:Y:S01]  /*03e0*/  @!P2 FMUL R24, R24, 16777216 ;  /* 0x4b8000001818a820 */ /* 0x000fe20000400000 */
[----:B------:R-:W-:-:S04]  /*03f0*/  @P1 FMUL R26, R26, 0.25 ;  /* 0x3e8000001a1a1820 */ /* 0x000fc80000400000 */
[----:B------:R-:W-:Y:S01]  /*0400*/  @!P3 FMUL R26, R26, 16777216 ;  /* 0x4b8000001a1ab820 */ /* 0x000fe20000400000 */
[----:B------:R-:W0:Y:S01]  /*0410*/  MUFU.RCP R24, R24 ;  /* 0x0000001800187308 */ /* 0x000e220000001000 */
[----:B------:R-:W-:-:S07]  /*0420*/  FSEL R11, R23, 1, P0 ;  /* 0x3f800000170b7808 */ /* 0x000fce0000000000 */
[----:B------:R-:W1:Y:S01]  /*0430*/  MUFU.RCP R26, R26 ;  /* 0x0000001a001a7308 */ /* 0x000e620000001000 */
[----:B------:R-:W-:Y:S01]  /*0440*/  FSEL R23, R23, 1, P1 ;  /* 0x3f80000017177808 */ /* 0x000fe20000800000 */
[----:B------:R-:W-:Y:S01]  /*0450*/  @!P2 FMUL R11, R11, 16777216 ;  /* 0x4b8000000b0ba820 */ /* 0x000fe20000400000 */
[--C-:B---3--:R-:W-:Y:S01]  /*0460*/  FADD R17, R17, R4.reuse ;  /* 0x0000000411117221 */ /* 0x108fe20000000000 */
[--C-:B------:R-:W-:Y:S02]  /*0470*/  FADD R21, R21, R3.reuse ;  /* 0x0000000315157221 */ /* 0x100fe40000000000 */
[----:B------:R-:W-:Y:S01]  /*0480*/  @!P3 FMUL R23, R23, 16777216 ;  /* 0x4b8000001717b820 */ /* 0x000fe20000400000 */
[----:B------:R-:W-:Y:S01]  /*0490*/  FADD R16, R16, R4 ;  /* 0x0000000410107221 */ /* 0x000fe20000000000 */
[----:B------:R-:W-:Y:S01]  /*04a0*/  FADD R20, R20, R3 ;  /* 0x0000000314147221 */ /* 0x000fe20000000000 */
[----:B0-----:R-:W-:Y:S01]  /*04b0*/  FMUL R2, R24, R11 ;  /* 0x0000000b18027220 */ /* 0x001fe20000400000 */
[C---:B------:R-:W-:Y:S01]  /*04c0*/  FADD R3, -R7.reuse, R17 ;  /* 0x0000001107037221 */ /* 0x040fe20000000100 */
[C---:B------:R-:W-:Y:S01]  /*04d0*/  FADD R4, -R0.reuse, R21 ;  /* 0x0000001500047221 */ /* 0x040fe20000000100 */
[----:B------:R-:W-:Y:S01]  /*04e0*/  FADD R7, -R7, R16 ;  /* 0x0000001007077221 */ /* 0x000fe20000000100 */
[----:B------:R-:W-:Y:S01]  /*04f0*/  FADD R0, -R0, R20 ;  /* 0x0000001400007221 */ /* 0x000fe20000000100 */
[----:B-1----:R-:W-:Y:S01]  /*0500*/  FMUL R23, R26, R23 ;  /* 0x000000171a177220 */ /* 0x002fe20000400000 */
[C---:B------:R-:W-:Y:S01]  /*0510*/  FMUL R3, R2.reuse, R3 ;  /* 0x0000000302037220 */ /* 0x040fe20000400000 */
[----:B------:R-:W-:-:S02]  /*0520*/  FMUL R2, R2, R7 ;  /* 0x0000000702027220 */ /* 0x000fc40000400000 */
[C---:B------:R-:W-:Y:S01]  /*0530*/  FMUL R4, R23.reuse, R4 ;  /* 0x0000000417047220 */ /* 0x040fe20000400000 */
[----:B------:R-:W-:Y:S01]  /*0540*/  FMUL R0, R23, R0 ;  /* 0x0000000017007220 */ /* 0x000fe20000400000 */
[----:B----4-:R-:W-:Y:S02]  /*0550*/  FFMA R3, R22, R3, R25 ;  /* 0x0000000316037223 */ /* 0x010fe40000000019 */
[----:B-----5:R-:W-:Y:S01]  /*0560*/  FFMA R4, R10, R4, R13 ;  /* 0x000000040a047223 */ /* 0x020fe2000000000d */
[----:B------:R-:W-:Y:S01]  /*0570*/  FFMA R25, R22, R2, R25 ;  /* 0x0000000216197223 */ /* 0x000fe20000000019 */
[----:B------:R-:W-:-:S03]  /*0580*/  FFMA R0, R10, R0, R13 ;  /* 0x000000000a007223 */ /* 0x000fc6000000000d */
[----:B------:R-:W-:Y:S01]  /*0590*/  FSETP.GEU.AND P1, PT, R3, -R4, PT ;  /* 0x800000040300720b */ /* 0x000fe20003f2e000 */
[----:B------:R-:W-:Y:S01]  /*05a0*/  FADD R3, R4, R3 ;  /* 0x0000000304037221 */ /* 0x000fe20000000000 */
[----:B------:R-:W-:Y:S01]  /*05b0*/  FADD R2, R0, R25 ;  /* 0x0000001900027221 */ /* 0x000fe20000000000 */
[----:B------:R-:W-:-:S03]  /*05c0*/  FSETP.GEU.AND P0, PT, R25, -R0, PT ;  /* 0x800000001900720b */ /* 0x000fc60003f0e000 */
[----:B------:R-:W-:Y:S02]  /*05d0*/  FSEL R3, R3, RZ, P1 ;  /* 0x000000ff03037208 */ /* 0x000fe40000800000 */
[----:B------:R-:W-:Y:S01]  /*05e0*/  FSEL R2, R2, RZ, P0 ;  /* 0x000000ff02027208 */ /* 0x000fe20000000000 */
[----:B------:R-:W-:Y:S04]  /*05f0*/  STG.E.64 desc[UR4][R14.64], R16 ;  /* 0x000000100e007986 */ /* 0x000fe8000c101b04 */
[----:B------:R-:W-:Y:S04]  /*0600*/  STG.E.64 desc[UR4][R18.64], R20 ;  /* 0x0000001412007986 */ /* 0x000fe8000c101b04 */
[----:B------:R-:W-:Y:S01]  /*0610*/  STG.E.64 desc[UR4][R8.64], R2 ;  /* 0x0000000208007986 */ /* 0x000fe2000c101b04 */
[----:B------:R-:W-:Y:S05]  /*0620*/  EXIT ;  /* 0x000000000000794d */ /* 0x000fea0003800000 */
.L_x_0:
[----:B------:R-:W-:-:S00]  /*0630*/  BRA `(.L_x_0) ;  /* 0xfffffffc00fc7947 */ /* 0x000fc0000383ffff */
[----:B------:R-:W-:-:S00]  /*0640*/  NOP ;  /* 0x0000000000007918 */ /* 0x000fc00000000000 */
        /* <DEDUP_REMOVED lines=11> */
.L_x_1:


//--------------------- .nv.global.init           --------------------------
	.section	.nv.global.init,"aw",@progbits
.nv.global.init:
	.type		_$_str,@object
	.size		_$_str,(_$_str_$_2 - _$_str)
_$_str:
        /*0000*/ 	.byte	0x5f, 0x5f, 0x43, 0x55, 0x44, 0x41, 0x5f, 0x46, 0x54, 0x5a, 0x00
	.type		_$_str_$_2,@object
	.size		_$_str_$_2,(.L_1 - _$_str_$_2)
_$_str_$_2:
        /*000b*/ 	.byte	0x5f, 0x5f, 0x43, 0x55, 0x44, 0x41, 0x5f, 0x50, 0x52, 0x45, 0x43, 0x5f, 0x53, 0x51, 0x52, 0x54
        /*001b*/ 	.byte	0x00
.L_1:


//--------------------- .nv.constant0.triton_poi_fused__native_batch_norm_legit_no_training_add_convolution_relu_32 --------------------------
	.section	.nv.constant0.triton_poi_fused__native_batch_norm_legit_no_training_add_convolution_relu_32,"a",@progbits
	.sectionflags	@""
	.align	4
.nv.constant0.triton_poi_fused__native_batch_norm_legit_no_training_add_convolution_relu_32:
	.zero		636
